	.headerflags	@"EF_CUDA_TEXMODE_UNIFIED EF_CUDA_64BIT_ADDRESS EF_CUDA_ACCELERATORS EF_CUDA_SM90 EF_CUDA_VIRTUAL_SM(EF_CUDA_SM90)"
	.elftype	@"ET_EXEC"


//--------------------- .nv.info                  --------------------------
	.section	.nv.info,"",@"SHT_CUDA_INFO"
	.align	4


	//----- nvinfo : EIATTR_REGCOUNT
	.align		4
        /*0000*/ 	.byte	0x04, 0x2f
        /*0002*/ 	.short	(.L_1 - .L_0)
	.align		4
.L_0:
        /*0004*/ 	.word	index@(triton_poi_fused_convolution_2)
        /*0008*/ 	.word	0x0000000c


	//----- nvinfo : EIATTR_MIN_STACK_SIZE
	.align		4
.L_1:
        /*000c*/ 	.byte	0x04, 0x12
        /*000e*/ 	.short	(.L_3 - .L_2)
	.align		4
.L_2:
        /*0010*/ 	.word	index@(triton_poi_fused_convolution_2)
        /*0014*/ 	.word	0x00000000


	//----- nvinfo : EIATTR_FRAME_SIZE
	.align		4
.L_3:
        /*0018*/ 	.byte	0x04, 0x11
        /*001a*/ 	.short	(.L_5 - .L_4)
	.align		4
.L_4:
        /*001c*/ 	.word	index@(triton_poi_fused_convolution_2)
        /*0020*/ 	.word	0x00000000


	//----- nvinfo : EIATTR_MIN_STACK_SIZE
	.align		4
.L_5:
        /*0024*/ 	.byte	0x04, 0x12
        /*0026*/ 	.short	(.L_7 - .L_6)
	.align		4
.L_6:
        /*0028*/ 	.word	index@(triton_poi_fused_convolution_2)
        /*002c*/ 	.word	0x00000000
.L_7:


//--------------------- .nv.info.triton_poi_fused_convolution_2 --------------------------
	.section	.nv.info.triton_poi_fused_convolution_2,"",@"SHT_CUDA_INFO"
	.sectionflags	@""
	.align	4


	//----- nvinfo : EIATTR_CUDA_API_VERSION
	.align		4
        /*0000*/ 	.byte	0x04, 0x37
        /*0002*/ 	.short	(.L_9 - .L_8)
.L_8:
        /*0004*/ 	.word	0x0000007c


	//----- nvinfo : EIATTR_KPARAM_INFO
	.align		4
.L_9:
        /*0008*/ 	.byte	0x04, 0x17
        /*000a*/ 	.short	(.L_11 - .L_10)
.L_10:
        /*000c*/ 	.word	0x00000000
        /*0010*/ 	.short	0x0002
        /*0012*/ 	.short	0x0010
        /*0014*/ 	.byte	0x00, 0xf0, 0x11, 0x00


	//----- nvinfo : EIATTR_KPARAM_INFO
	.align		4
.L_11:
        /*0018*/ 	.byte	0x04, 0x17
        /*001a*/ 	.short	(.L_13 - .L_12)
.L_12:
        /*001c*/ 	.word	0x00000000
        /*0020*/ 	.short	0x0001
        /*0022*/ 	.short	0x0008
        /*0024*/ 	.byte	0x00, 0xf4, 0x21, 0x00


	//----- nvinfo : EIATTR_KPARAM_INFO
	.align		4
.L_13:
        /*0028*/ 	.byte	0x04, 0x17
        /*002a*/ 	.short	(.L_15 - .L_14)
.L_14:
        /*002c*/ 	.word	0x00000000
        /*0030*/ 	.short	0x0000
        /*0032*/ 	.short	0x0000
        /*0034*/ 	.byte	0x00, 0xf4, 0x21, 0x00


	//----- nvinfo : EIATTR_SPARSE_MMA_MASK
	.align		4
.L_15:
        /*0038*/ 	.byte	0x03, 0x50
        /*003a*/ 	.short	0x0000


	//----- nvinfo : EIATTR_MAXREG_COUNT
	.align		4
        /*003c*/ 	.byte	0x03, 0x1b
        /*003e*/ 	.short	0x00ff


	//----- nvinfo : EIATTR_EXIT_INSTR_OFFSETS
	.align		4
        /*0040*/ 	.byte	0x04, 0x1c
        /*0042*/ 	.short	(.L_17 - .L_16)


	//   ....[0]....
.L_16:
        /*0044*/ 	.word	0x000001b0


	//   ....[1]....
        /*0048*/ 	.word	0x000001d0


	//----- nvinfo : EIATTR_REQNTID
	.align		4
.L_17:
        /*004c*/ 	.byte	0x04, 0x10
        /*004e*/ 	.short	(.L_19 - .L_18)
.L_18:
        /*0050*/ 	.word	0x00000080
        /*0054*/ 	.word	0x00000001
        /*0058*/ 	.word	0x00000001


	//----- nvinfo : EIATTR_CBANK_PARAM_SIZE
	.align		4
.L_19:
        /*005c*/ 	.byte	0x03, 0x19
        /*005e*/ 	.short	0x0014


	//----- nvinfo : EIATTR_PARAM_CBANK
	.align		4
        /*0060*/ 	.byte	0x04, 0x0a
        /*0062*/ 	.short	(.L_21 - .L_20)
	.align		4
.L_20:
        /*0064*/ 	.word	index@(.nv.constant0.triton_poi_fused_convolution_2)
        /*0068*/ 	.short	0x0210
        /*006a*/ 	.short	0x0014


	//----- nvinfo : EIATTR_SW_WAR
	.align		4
.L_21:
        /*006c*/ 	.byte	0x04, 0x36
        /*006e*/ 	.short	(.L_23 - .L_22)
.L_22:
        /*0070*/ 	.word	0x00000008
.L_23:


//--------------------- .nv.callgraph             --------------------------
	.section	.nv.callgraph,"",@"SHT_CUDA_CALLGRAPH"
	.align	4
	.sectionentsize	8
	.align		4
        /*0000*/ 	.word	0x00000000
	.align		4
        /*0004*/ 	.word	0xffffffff
	.align		4
        /*0008*/ 	.word	0x00000000
	.align		4
        /*000c*/ 	.word	0xfffffffe
	.align		4
        /*0010*/ 	.word	0x00000000
	.align		4
        /*0014*/ 	.word	0xfffffffd
	.align		4
        /*0018*/ 	.word	0x00000000
	.align		4
        /*001c*/ 	.word	0xfffffffc


//--------------------- .text.triton_poi_fused_convolution_2 --------------------------
	.section	.text.triton_poi_fused_convolution_2,"ax",@progbits
	.align	128
        .global         triton_poi_fused_convolution_2
        .type           triton_poi_fused_convolution_2,@function
        .size           triton_poi_fused_convolution_2,(.L_x_1 - triton_poi_fused_convolution_2)
        .other          triton_poi_fused_convolution_2,@"STO_CUDA_ENTRY STV_DEFAULT"
triton_poi_fused_convolution_2:
.text.triton_poi_fused_convolution_2:
[----:B------:R-:W0:Y:S02]  /*0000*/  LDC R1, c[0x0][0x28] ;  /* 0x00000a00ff017b82 */ /* 0x000e240000000800 */
[----:B------:R-:W1:Y:S01]  /*0010*/  S2R R0, SR_TID.X ;  /* 0x0000000000007919 */ /* 0x000e620000002100 */
[----:B------:R-:W2:Y:S01]  /*0020*/  LDC.64 R4, c[0x0][0x218] ;  /* 0x00008600ff047b82 */ /* 0x000ea20000000a00 */
[----:B------:R-:W-:Y:S01]  /*0030*/  ULDC.64 UR4, c[0x0][0x208] ;  /* 0x0000820000047ab9 */ /* 0x000fe20000000a00 */
[----:B------:R-:W3:Y:S06]  /*0040*/  S2R R7, SR_CTAID.X ;  /* 0x0000000000077919 */ /* 0x000eec0000002500 */
[----:B------:R-:W4:Y:S01]  /*0050*/  LDC.64 R2, c[0x0][0x210] ;  /* 0x00008400ff027b82 */ /* 0x000f220000000a00 */
[----:B-1----:R-:W-:Y:S01]  /*0060*/  IMAD.SHL.U32 R0, R0, 0x2, RZ ;  /* 0x0000000200007824 */ /* 0x002fe200078e00ff */
[----:B---3--:R-:W-:-:S04]  /*0070*/  SHF.R.S32.HI R6, RZ, 0x17, R7 ;  /* 0x00000017ff067819 */ /* 0x008fc80000011407 */
[----:B------:R-:W-:Y:S02]  /*0080*/  LOP3.LUT R0, R0, 0xfe, RZ, 0xc0, !PT ;  /* 0x000000fe00007812 */ /* 0x000fe400078ec0ff */
[----:B------:R-:W-:-:S03]  /*0090*/  SGXT R6, R6, 0x1 ;  /* 0x000000010606781a */ /* 0x000fc60000000200 */
[----:B------:R-:W-:-:S04]  /*00a0*/  IMAD R7, R7, 0x100, R0 ;  /* 0x0000010007077824 */ /* 0x000fc800078e0200 */
[C---:B----4-:R-:W-:Y:S01]  /*00b0*/  IMAD.WIDE R2, R7.reuse, 0x4, R2 ;  /* 0x0000000407027825 */ /* 0x050fe200078e0202 */
[----:B------:R-:W-:Y:S02]  /*00c0*/  LEA.HI R6, R6, R7, RZ, 0x4 ;  /* 0x0000000706067211 */ /* 0x000fe400078f20ff */
[----:B------:R-:W-:Y:S02]  /*00d0*/  ISETP.GE.AND P0, PT, R7, 0xc0, PT ;  /* 0x000000c00700780c */ /* 0x000fe40003f06270 */
[----:B------:R-:W-:-:S05]  /*00e0*/  SHF.R.S32.HI R6, RZ, 0x4, R6 ;  /* 0x00000004ff067819 */ /* 0x000fca0000011406 */
[----:B------:R-:W-:-:S05]  /*00f0*/  IMAD.HI R0, R6, 0x55555556, RZ ;  /* 0x5555555606007827 */ /* 0x000fca00078e02ff */
[----:B------:R-:W-:Y:S01]  /*0100*/  LEA.HI R9, R0, R0, RZ, 0x1 ;  /* 0x0000000000097211 */ /* 0x000fe200078f08ff */
[----:B------:R-:W-:-:S04]  /*0110*/  IMAD.MOV.U32 R0, RZ, RZ, RZ ;  /* 0x000000ffff007224 */ /* 0x000fc800078e00ff */
[----:B------:R-:W-:Y:S01]  /*0120*/  IMAD R9, R9, -0x3, R6 ;  /* 0xfffffffd09097824 */ /* 0x000fe200078e0206 */
[----:B------:R-:W-:-:S03]  /*0130*/  CS2R R6, SRZ ;  /* 0x0000000000067805 */ /* 0x000fc6000001ff00 */
[----:B--2---:R-:W-:Y:S01]  /*0140*/  IMAD.WIDE R4, R9, 0x4, R4 ;  /* 0x0000000409047825 */ /* 0x004fe200078e0204 */
[----:B------:R-:W-:Y:S02]  /*0150*/  HFMA2.MMA R9, -RZ, RZ, 0, 0 ;  /* 0x00000000ff097435 */ /* 0x000fe400000001ff */
[----:B------:R-:W2:Y:S04]  /*0160*/  @!P0 LDG.E.64 R6, desc[UR4][R2.64] ;  /* 0x0000000402068981 */ /* 0x000ea8000c1e1b00 */
[----:B------:R-:W2:Y:S04]  /*0170*/  @!P0 LDG.E.EL R0, desc[UR4][R4.64] ;  /* 0x0000000404008981 */ /* 0x000ea8000c2e1900 */
[----:B------:R-:W3:Y:S01]  /*0180*/  @!P0 LDG.E.EL R9, desc[UR4][R4.64] ;  /* 0x0000000404098981 */ /* 0x000ee2000c2e1900 */
[----:B--2---:R-:W-:Y:S01]  /*0190*/  FADD R7, R0, R7 ;  /* 0x0000000700077221 */ /* 0x004fe20000000000 */
[----:B---3--:R-:W-:Y:S01]  /*01a0*/  FADD R6, R9, R6 ;  /* 0x0000000609067221 */ /* 0x008fe20000000000 */
[----:B------:R-:W-:Y:S06]  /*01b0*/  @P0 EXIT ;  /* 0x000000000000094d */ /* 0x000fec0003800000 */
[----:B------:R-:W-:Y:S01]  /*01c0*/  STG.E.64 desc[UR4][R2.64], R6 ;  /* 0x0000000602007986 */ /* 0x000fe2000c101b04 */
[----:B------:R-:W-:Y:S05]  /*01d0*/  EXIT ;  /* 0x000000000000794d */ /* 0x000fea0003800000 */
.L_x_0:
[----:B------:R-:W-:-:S00]  /*01e0*/  BRA `(.L_x_0) ;  /* 0xfffffffc00fc7947 */ /* 0x000fc0000383ffff */
[----:B------:R-:W-:-:S00]  /*01f0*/  NOP ;  /* 0x0000000000007918 */ /* 0x000fc00000000000 */
        /* <DEDUP_REMOVED lines=8> */
.L_x_1:


//--------------------- .nv.constant0.triton_poi_fused_convolution_2 --------------------------
	.section	.nv.constant0.triton_poi_fused_convolution_2,"a",@progbits
	.sectionflags	@""
	.align	4
.nv.constant0.triton_poi_fused_convolution_2:
	.zero		548
